	.headerflags	@"EF_CUDA_TEXMODE_UNIFIED EF_CUDA_64BIT_ADDRESS EF_CUDA_ACCELERATORS EF_CUDA_SM90 EF_CUDA_VIRTUAL_SM(EF_CUDA_SM90)"
	.elftype	@"ET_EXEC"


//--------------------- .nv.info                  --------------------------
	.section	.nv.info,"",@"SHT_CUDA_INFO"
	.align	4


	//----- nvinfo : EIATTR_REGCOUNT
	.align		4
        /*0000*/ 	.byte	0x04, 0x2f
        /*0002*/ 	.short	(.L_3 - .L_2)
	.align		4
.L_2:
        /*0004*/ 	.word	index@(triton_poi_fused__native_batch_norm_legit_no_training_relu_6)
        /*0008*/ 	.word	0x00000020


	//----- nvinfo : EIATTR_MIN_STACK_SIZE
	.align		4
.L_3:
        /*000c*/ 	.byte	0x04, 0x12
        /*000e*/ 	.short	(.L_5 - .L_4)
	.align		4
.L_4:
        /*0010*/ 	.word	index@(triton_poi_fused__native_batch_norm_legit_no_training_relu_6)
        /*0014*/ 	.word	0x00000000


	//----- nvinfo : EIATTR_FRAME_SIZE
	.align		4
.L_5:
        /*0018*/ 	.byte	0x04, 0x11
        /*001a*/ 	.short	(.L_7 - .L_6)
	.align		4
.L_6:
        /*001c*/ 	.word	index@(triton_poi_fused__native_batch_norm_legit_no_training_relu_6)
        /*0020*/ 	.word	0x00000000


	//----- nvinfo : EIATTR_MIN_STACK_SIZE
	.align		4
.L_7:
        /*0024*/ 	.byte	0x04, 0x12
        /*0026*/ 	.short	(.L_9 - .L_8)
	.align		4
.L_8:
        /*0028*/ 	.word	index@(triton_poi_fused__native_batch_norm_legit_no_training_relu_6)
        /*002c*/ 	.word	0x00000000
.L_9:


//--------------------- .nv.info.triton_poi_fused__native_batch_norm_legit_no_training_relu_6 --------------------------
	.section	.nv.info.triton_poi_fused__native_batch_norm_legit_no_training_relu_6,"",@"SHT_CUDA_INFO"
	.sectionflags	@""
	.align	4


	//----- nvinfo : EIATTR_CUDA_API_VERSION
	.align		4
        /*0000*/ 	.byte	0x04, 0x37
        /*0002*/ 	.short	(.L_11 - .L_10)
.L_10:
        /*0004*/ 	.word	0x0000007c


	//----- nvinfo : EIATTR_KPARAM_INFO
	.align		4
.L_11:
        /*0008*/ 	.byte	0x04, 0x17
        /*000a*/ 	.short	(.L_13 - .L_12)
.L_12:
        /*000c*/ 	.word	0x00000000
        /*0010*/ 	.short	0x0006
        /*0012*/ 	.short	0x0030
        /*0014*/ 	.byte	0x00, 0xf0, 0x11, 0x00


	//----- nvinfo : EIATTR_KPARAM_INFO
	.align		4
.L_13:
        /*0018*/ 	.byte	0x04, 0x17
        /*001a*/ 	.short	(.L_15 - .L_14)
.L_14:
        /*001c*/ 	.word	0x00000000
        /*0020*/ 	.short	0x0005
        /*0022*/ 	.short	0x0028
        /*0024*/ 	.byte	0x00, 0xf4, 0x21, 0x00


	//----- nvinfo : EIATTR_KPARAM_INFO
	.align		4
.L_15:
        /*0028*/ 	.byte	0x04, 0x17
        /*002a*/ 	.short	(.L_17 - .L_16)
.L_16:
        /*002c*/ 	.word	0x00000000
        /*0030*/ 	.short	0x0004
        /*0032*/ 	.short	0x0020
        /*0034*/ 	.byte	0x00, 0xf4, 0x21, 0x00


	//----- nvinfo : EIATTR_KPARAM_INFO
	.align		4
.L_17:
        /*0038*/ 	.byte	0x04, 0x17
        /*003a*/ 	.short	(.L_19 - .L_18)
.L_18:
        /*003c*/ 	.word	0x00000000
        /*0040*/ 	.short	0x0003
        /*0042*/ 	.short	0x0018
        /*0044*/ 	.byte	0x00, 0xf4, 0x21, 0x00


	//----- nvinfo : EIATTR_KPARAM_INFO
	.align		4
.L_19:
        /*0048*/ 	.byte	0x04, 0x17
        /*004a*/ 	.short	(.L_21 - .L_20)
.L_20:
        /*004c*/ 	.word	0x00000000
        /*0050*/ 	.short	0x0002
        /*0052*/ 	.short	0x0010
        /*0054*/ 	.byte	0x00, 0xf4, 0x21, 0x00


	//----- nvinfo : EIATTR_KPARAM_INFO
	.align		4
.L_21:
        /*0058*/ 	.byte	0x04, 0x17
        /*005a*/ 	.short	(.L_23 - .L_22)
.L_22:
        /*005c*/ 	.word	0x00000000
        /*0060*/ 	.short	0x0001
        /*0062*/ 	.short	0x0008
        /*0064*/ 	.byte	0x00, 0xf4, 0x21, 0x00


	//----- nvinfo : EIATTR_KPARAM_INFO
	.align		4
.L_23:
        /*0068*/ 	.byte	0x04, 0x17
        /*006a*/ 	.short	(.L_25 - .L_24)
.L_24:
        /*006c*/ 	.word	0x00000000
        /*0070*/ 	.short	0x0000
        /*0072*/ 	.short	0x0000
        /*0074*/ 	.byte	0x00, 0xf4, 0x21, 0x00


	//----- nvinfo : EIATTR_SPARSE_MMA_MASK
	.align		4
.L_25:
        /*0078*/ 	.byte	0x03, 0x50
        /*007a*/ 	.short	0x0000


	//----- nvinfo : EIATTR_MAXREG_COUNT
	.align		4
        /*007c*/ 	.byte	0x03, 0x1b
        /*007e*/ 	.short	0x00ff


	//----- nvinfo : EIATTR_EXIT_INSTR_OFFSETS
	.align		4
        /*0080*/ 	.byte	0x04, 0x1c
        /*0082*/ 	.short	(.L_27 - .L_26)


	//   ....[0]....
.L_26:
        /*0084*/ 	.word	0x000006e0


	//----- nvinfo : EIATTR_REQNTID
	.align		4
.L_27:
        /*0088*/ 	.byte	0x04, 0x10
        /*008a*/ 	.short	(.L_29 - .L_28)
.L_28:
        /*008c*/ 	.word	0x00000080
        /*0090*/ 	.word	0x00000001
        /*0094*/ 	.word	0x00000001


	//----- nvinfo : EIATTR_CBANK_PARAM_SIZE
	.align		4
.L_29:
        /*0098*/ 	.byte	0x03, 0x19
        /*009a*/ 	.short	0x0034


	//----- nvinfo : EIATTR_PARAM_CBANK
	.align		4
        /*009c*/ 	.byte	0x04, 0x0a
        /*009e*/ 	.short	(.L_31 - .L_30)
	.align		4
.L_30:
        /*00a0*/ 	.word	index@(.nv.constant0.triton_poi_fused__native_batch_norm_legit_no_training_relu_6)
        /*00a4*/ 	.short	0x0210
        /*00a6*/ 	.short	0x0034


	//----- nvinfo : EIATTR_SW_WAR
	.align		4
.L_31:
        /*00a8*/ 	.byte	0x04, 0x36
        /*00aa*/ 	.short	(.L_33 - .L_32)
.L_32:
        /*00ac*/ 	.word	0x00000008
.L_33:


//--------------------- .nv.callgraph             --------------------------
	.section	.nv.callgraph,"",@"SHT_CUDA_CALLGRAPH"
	.align	4
	.sectionentsize	8
	.align		4
        /*0000*/ 	.word	0x00000000
	.align		4
        /*0004*/ 	.word	0xffffffff
	.align		4
        /*0008*/ 	.word	0x00000000
	.align		4
        /*000c*/ 	.word	0xfffffffe
	.align		4
        /*0010*/ 	.word	0x00000000
	.align		4
        /*0014*/ 	.word	0xfffffffd
	.align		4
        /*0018*/ 	.word	0x00000000
	.align		4
        /*001c*/ 	.word	0xfffffffc


//--------------------- .nv.constant4             --------------------------
	.section	.nv.constant4,"a",@progbits
	.align	8
	.align		8
.nv.constant4:
        /*0000*/ 	.dword	_$_str
	.align		8
        /*0008*/ 	.dword	_$_str_$_2


//--------------------- .text.triton_poi_fused__native_batch_norm_legit_no_training_relu_6 --------------------------
	.section	.text.triton_poi_fused__native_batch_norm_legit_no_training_relu_6,"ax",@progbits
	.align	128
        .global         triton_poi_fused__native_batch_norm_legit_no_training_relu_6
        .type           triton_poi_fused__native_batch_norm_legit_no_training_relu_6,@function
        .size           triton_poi_fused__native_batch_norm_legit_no_training_relu_6,(.L_x_1 - triton_poi_fused__native_batch_norm_legit_no_training_relu_6)
        .other          triton_poi_fused__native_batch_norm_legit_no_training_relu_6,@"STO_CUDA_ENTRY STV_DEFAULT"
triton_poi_fused__native_batch_norm_legit_no_training_relu_6:
.text.triton_poi_fused__native_batch_norm_legit_no_training_relu_6:
[----:B------:R-:W-:Y:S01]  /*0000*/  LDC R1, c[0x0][0x28] ;  /* 0x00000a00ff017b82 */ /* 0x000fe20000000800 */
[----:B------:R-:W1:Y:S01]  /*0010*/  S2R R0, SR_TID.X ;  /* 0x0000000000007919 */ /* 0x000e620000002100 */
[----:B------:R-:W-:-:S06]  /*0020*/  ULDC.64 UR4, c[0x0][0x208] ;  /* 0x0000820000047ab9 */ /* 0x000fcc0000000a00 */
[----:B------:R-:W2:Y:S01]  /*0030*/  LDC.64 R16, c[0x0][0x218] ;  /* 0x00008600ff107b82 */ /* 0x000ea20000000a00 */
[----:B------:R-:W3:Y:S07]  /*0040*/  S2R R3, SR_CTAID.X ;  /* 0x0000000000037919 */ /* 0x000eee0000002500 */
[----:B------:R-:W4:Y:S08]  /*0050*/  LDC.64 R14, c[0x0][0x210] ;  /* 0x00008400ff0e7b82 */ /* 0x000f300000000a00 */
[----:B------:R-:W5:Y:S01]  /*0060*/  LDC.64 R12, c[0x0][0x230] ;  /* 0x00008c00ff0c7b82 */ /* 0x000f620000000a00 */
[----:B-1----:R-:W-:-:S02]  /*0070*/  SHF.L.U32 R0, R0, 0x2, RZ ;  /* 0x0000000200007819 */ /* 0x002fc400000006ff */
[----:B---3--:R-:W-:Y:S02]  /*0080*/  SHF.R.S32.HI R5, RZ, 0x15, R3 ;  /* 0x00000015ff057819 */ /* 0x008fe40000011403 */
[----:B------:R-:W-:Y:S02]  /*0090*/  LOP3.LUT R0, R0, 0x1fc, RZ, 0xc0, !PT ;  /* 0x000001fc00007812 */ /* 0x000fe400078ec0ff */
[----:B------:R-:W-:Y:S02]  /*00a0*/  SGXT R5, R5, 0x1 ;  /* 0x000000010505781a */ /* 0x000fe40000000200 */
[----:B------:R-:W-:Y:S02]  /*00b0*/  LEA R18, R3, R0, 0xa ;  /* 0x0000000003127211 */ /* 0x000fe400078e50ff */
[----:B------:R-:W1:Y:S02]  /*00c0*/  LDC.64 R2, c[0x0][0x220] ;  /* 0x00008800ff027b82 */ /* 0x000e640000000a00 */
[----:B------:R-:W-:-:S04]  /*00d0*/  LEA.HI R5, R5, R18, RZ, 0x6 ;  /* 0x0000001205057211 */ /* 0x000fc800078f30ff */
[--C-:B------:R-:W-:Y:S02]  /*00e0*/  SHF.R.S32.HI R23, RZ, 0x6, R5.reuse ;  /* 0x00000006ff177819 */ /* 0x100fe40000011405 */
[----:B------:R-:W-:Y:S02]  /*00f0*/  SHF.R.S32.HI R0, RZ, 0x1f, R5 ;  /* 0x0000001fff007819 */ /* 0x000fe40000011405 */
[----:B------:R-:W-:Y:S02]  /*0100*/  IADD3 R5, R5, 0x200, RZ ;  /* 0x0000020005057810 */ /* 0x000fe40007ffe0ff */
[----:B------:R-:W-:Y:S02]  /*0110*/  LEA.HI R0, R0, R23, RZ, 0x9 ;  /* 0x0000001700007211 */ /* 0x000fe400078f48ff */
[--C-:B------:R-:W-:Y:S02]  /*0120*/  SHF.R.S32.HI R19, RZ, 0x6, R5.reuse ;  /* 0x00000006ff137819 */ /* 0x100fe40000011405 */
[----:B------:R-:W-:-:S02]  /*0130*/  SHF.R.S32.HI R4, RZ, 0x1f, R5 ;  /* 0x0000001fff047819 */ /* 0x000fc40000011405 */
[----:B------:R-:W-:Y:S02]  /*0140*/  LOP3.LUT R0, R0, 0xfffffe00, RZ, 0xc0, !PT ;  /* 0xfffffe0000007812 */ /* 0x000fe400078ec0ff */
[----:B------:R-:W-:Y:S02]  /*0150*/  LEA.HI R4, R4, R19, RZ, 0x9 ;  /* 0x0000001304047211 */ /* 0x000fe400078f48ff */
[----:B------:R-:W-:Y:S02]  /*0160*/  IADD3 R23, R23, -R0, RZ ;  /* 0x8000000017177210 */ /* 0x000fe40007ffe0ff */
[----:B------:R-:W-:-:S03]  /*0170*/  LOP3.LUT R4, R4, 0xfffffe00, RZ, 0xc0, !PT ;  /* 0xfffffe0004047812 */ /* 0x000fc600078ec0ff */
[----:B-1----:R-:W-:Y:S01]  /*0180*/  IMAD.WIDE R8, R23, 0x4, R2 ;  /* 0x0000000417087825 */ /* 0x002fe200078e0202 */
[----:B------:R-:W-:-:S04]  /*0190*/  IADD3 R19, R19, -R4, RZ ;  /* 0x8000000413137210 */ /* 0x000fc80007ffe0ff */
[----:B------:R-:W3:Y:S01]  /*01a0*/  LDG.E.EL R20, desc[UR4][R8.64] ;  /* 0x0000000408147981 */ /* 0x000ee2000c2e1900 */
[----:B------:R-:W-:Y:S02]  /*01b0*/  IMAD.WIDE R10, R19, 0x4, R2 ;  /* 0x00000004130a7825 */ /* 0x000fe400078e0202 */
[----:B------:R-:W1:Y:S03]  /*01c0*/  LDC.64 R2, c[0x0][0x228] ;  /* 0x00008a00ff027b82 */ /* 0x000e660000000a00 */
[----:B------:R-:W3:Y:S01]  /*01d0*/  LDG.E.EL R21, desc[UR4][R10.64] ;  /* 0x000000040a157981 */ /* 0x000ee2000c2e1900 */
[----:B--2---:R-:W-:-:S04]  /*01e0*/  IMAD.WIDE R26, R23, 0x4, R16 ;  /* 0x00000004171a7825 */ /* 0x004fc800078e0210 */
[----:B----4-:R-:W-:Y:S01]  /*01f0*/  IMAD.WIDE R14, R18, 0x4, R14 ;  /* 0x00000004120e7825 */ /* 0x010fe200078e020e */
[----:B------:R-:W2:Y:S04]  /*0200*/  LDG.E.EL R0, desc[UR4][R26.64] ;  /* 0x000000041a007981 */ /* 0x000ea8000c2e1900 */
[----:B------:R-:W2:Y:S01]  /*0210*/  LDG.E.128 R4, desc[UR4][R14.64] ;  /* 0x000000040e047981 */ /* 0x000ea2000c1e1d00 */
[----:B------:R-:W-:-:S03]  /*0220*/  IMAD.WIDE R16, R19, 0x4, R16 ;  /* 0x0000000413107825 */ /* 0x000fc600078e0210 */
[----:B------:R-:W4:Y:S04]  /*0230*/  LDG.E.128 R8, desc[UR4][R14.64+0x800] ;  /* 0x000800040e087981 */ /* 0x000f28000c1e1d00 */
[----:B------:R-:W4:Y:S01]  /*0240*/  LDG.E.EL R16, desc[UR4][R16.64] ;  /* 0x0000000410107981 */ /* 0x000f22000c2e1900 */
[----:B01----:R-:W-:-:S04]  /*0250*/  IMAD.WIDE R24, R23, 0x4, R2 ;  /* 0x0000000417187825 */ /* 0x003fc800078e0202 */
[----:B-----5:R-:W-:Y:S02]  /*0260*/  IMAD.WIDE R22, R23, 0x4, R12 ;  /* 0x0000000417167825 */ /* 0x020fe400078e020c */
[----:B------:R-:W5:Y:S04]  /*0270*/  LDG.E.EL R24, desc[UR4][R24.64] ;  /* 0x0000000418187981 */ /* 0x000f68000c2e1900 */
[----:B------:R-:W5:Y:S01]  /*0280*/  LDG.E.EL R23, desc[UR4][R22.64] ;  /* 0x0000000416177981 */ /* 0x000f62000c2e1900 */
[----:B------:R-:W-:-:S04]  /*0290*/  IMAD.WIDE R2, R19, 0x4, R2 ;  /* 0x0000000413027825 */ /* 0x000fc800078e0202 */
[----:B------:R-:W-:Y:S02]  /*02a0*/  IMAD.WIDE R28, R19, 0x4, R12 ;  /* 0x00000004131c7825 */ /* 0x000fe400078e020c */
[----:B------:R0:W4:Y:S04]  /*02b0*/  LDG.E.EL R12, desc[UR4][R2.64] ;  /* 0x00000004020c7981 */ /* 0x000128000c2e1900 */
[----:B------:R-:W4:Y:S01]  /*02c0*/  LDG.E.EL R13, desc[UR4][R28.64] ;  /* 0x000000041c0d7981 */ /* 0x000f22000c2e1900 */
[----:B0-----:R-:W-:Y:S01]  /*02d0*/  HFMA2.MMA R3, -RZ, RZ, 1.625, 0 ;  /* 0x3e800000ff037435 */ /* 0x001fe200000001ff */
[----:B---3--:R-:W-:-:S04]  /*02e0*/  FADD R20, R20, 9.9999997473787516356e-06 ;  /* 0x3727c5ac14147421 */ /* 0x008fc80000000000 */
[----:B------:R-:W0:Y:S01]  /*02f0*/  MUFU.SQRT R19, R20 ;  /* 0x0000001400137308 */ /* 0x000e220000002000 */
[----:B------:R-:W-:-:S07]  /*0300*/  FADD R21, R21, 9.9999997473787516356e-06 ;  /* 0x3727c5ac15157421 */ /* 0x000fce0000000000 */
[----:B------:R-:W1:Y:S01]  /*0310*/  MUFU.SQRT R25, R21 ;  /* 0x0000001500197308 */ /* 0x000e620000002000 */
[C---:B0-----:R-:W-:Y:S02]  /*0320*/  FSETP.GT.AND P0, PT, R19.reuse, 8.50705917302346158658e+37, PT ;  /* 0x7e8000001300780b */ /* 0x041fe40003f04000 */
[----:B------:R-:W-:Y:S02]  /*0330*/  FSETP.GEU.AND P2, PT, R19, 1.175494350822287508e-38, PT ;  /* 0x008000001300780b */ /* 0x000fe40003f4e000 */
[C---:B-1----:R-:W-:Y:S02]  /*0340*/  FSETP.GT.AND P1, PT, R25.reuse, 8.50705917302346158658e+37, PT ;  /* 0x7e8000001900780b */ /* 0x042fe40003f24000 */
[----:B------:R-:W-:-:S07]  /*0350*/  FSETP.GEU.AND P3, PT, R25, 1.175494350822287508e-38, PT ;  /* 0x008000001900780b */ /* 0x000fce0003f6e000 */
[----:B------:R-:W-:-:S04]  /*0360*/  @P0 FMUL R19, R19, 0.25 ;  /* 0x3e80000013130820 */ /* 0x000fc80000400000 */
[----:B------:R-:W-:Y:S01]  /*0370*/  @!P2 FMUL R19, R19, 16777216 ;  /* 0x4b8000001313a820 */ /* 0x000fe20000400000 */
[----:B------:R-:W-:-:S05]  /*0380*/  @P1 FMUL R25, R25, 0.25 ;  /* 0x3e80000019191820 */ /* 0x000fca0000400000 */
[----:B------:R-:W0:Y:S01]  /*0390*/  MUFU.RCP R19, R19 ;  /* 0x0000001300137308 */ /* 0x000e220000001000 */
[----:B------:R-:W-:Y:S01]  /*03a0*/  @!P3 FMUL R25, R25, 16777216 ;  /* 0x4b8000001919b820 */ /* 0x000fe20000400000 */
[----:B------:R-:W-:-:S06]  /*03b0*/  FSEL R2, R3, 1, P0 ;  /* 0x3f80000003027808 */ /* 0x000fcc0000000000 */
[----:B------:R-:W1:Y:S01]  /*03c0*/  MUFU.RCP R14, R25 ;  /* 0x00000019000e7308 */ /* 0x000e620000001000 */
[----:B------:R-:W-:Y:S01]  /*03d0*/  FSEL R3, R3, 1, P1 ;  /* 0x3f80000003037808 */ /* 0x000fe20000800000 */
[----:B------:R-:W-:Y:S01]  /*03e0*/  @!P2 FMUL R2, R2, 16777216 ;  /* 0x4b8000000202a820 */ /* 0x000fe20000400000 */
[----:B--2---:R-:W-:-:S03]  /*03f0*/  FADD R4, R4, -R0 ;  /* 0x8000000004047221 */ /* 0x004fc60000000000 */
[----:B------:R-:W-:Y:S01]  /*0400*/  @!P3 FMUL R3, R3, 16777216 ;  /* 0x4b8000000303b820 */ /* 0x000fe20000400000 */
[----:B0-----:R-:W-:Y:S01]  /*0410*/  FMUL R15, R19, R2 ;  /* 0x00000002130f7220 */ /* 0x001fe20000400000 */
[--C-:B------:R-:W-:Y:S01]  /*0420*/  FADD R20, R5, -R0.reuse ;  /* 0x8000000005147221 */ /* 0x100fe20000000000 */
[--C-:B------:R-:W-:Y:S01]  /*0430*/  FADD R6, R6, -R0.reuse ;  /* 0x8000000006067221 */ /* 0x100fe20000000000 */
[----:B------:R-:W-:Y:S01]  /*0440*/  FADD R0, R7, -R0 ;  /* 0x8000000007007221 */ /* 0x000fe20000000000 */
[C---:B------:R-:W-:Y:S01]  /*0450*/  FMUL R5, R15.reuse, R4 ;  /* 0x000000040f057220 */ /* 0x040fe20000400000 */
[C---:B------:R-:W-:Y:S01]  /*0460*/  FMUL R4, R15.reuse, R20 ;  /* 0x000000140f047220 */ /* 0x040fe20000400000 */
[----:B-1----:R-:W-:Y:S02]  /*0470*/  FMUL R14, R14, R3 ;  /* 0x000000030e0e7220 */ /* 0x002fe40000400000 */
[----:B------:R-:W0:Y:S01]  /*0480*/  LDC.64 R2, c[0x0][0x238] ;  /* 0x00008e00ff027b82 */ /* 0x000e220000000a00 */
[C---:B------:R-:W-:Y:S01]  /*0490*/  FMUL R20, R15.reuse, R6 ;  /* 0x000000060f147220 */ /* 0x040fe20000400000 */
[----:B------:R-:W-:Y:S01]  /*04a0*/  FMUL R6, R15, R0 ;  /* 0x000000000f067220 */ /* 0x000fe20000400000 */
[--C-:B----4-:R-:W-:Y:S01]  /*04b0*/  FADD R7, R8, -R16.reuse ;  /* 0x8000001008077221 */ /* 0x110fe20000000000 */
[--C-:B------:R-:W-:Y:S01]  /*04c0*/  FADD R9, R9, -R16.reuse ;  /* 0x8000001009097221 */ /* 0x100fe20000000000 */
[--C-:B------:R-:W-:Y:S01]  /*04d0*/  FADD R15, R10, -R16.reuse ;  /* 0x800000100a0f7221 */ /* 0x100fe20000000000 */
[C-C-:B-----5:R-:W-:Y:S01]  /*04e0*/  FFMA R0, R24.reuse, R5, R23.reuse ;  /* 0x0000000518007223 */ /* 0x160fe20000000017 */
[----:B------:R-:W-:Y:S01]  /*04f0*/  FADD R11, R11, -R16 ;  /* 0x800000100b0b7221 */ /* 0x000fe20000000000 */
[C-C-:B------:R-:W-:Y:S01]  /*0500*/  FFMA R4, R24.reuse, R4, R23.reuse ;  /* 0x0000000418047223 */ /* 0x140fe20000000017 */
[C-C-:B------:R-:W-:Y:S01]  /*0510*/  FFMA R5, R24.reuse, R20, R23.reuse ;  /* 0x0000001418057223 */ /* 0x140fe20000000017 */
[----:B------:R-:W-:Y:S01]  /*0520*/  FFMA R23, R24, R6, R23 ;  /* 0x0000000618177223 */ /* 0x000fe20000000017 */
[C---:B------:R-:W-:Y:S01]  /*0530*/  FMUL R7, R14.reuse, R7 ;  /* 0x000000070e077220 */ /* 0x040fe20000400000 */
[C---:B------:R-:W-:Y:S01]  /*0540*/  FMUL R8, R14.reuse, R9 ;  /* 0x000000090e087220 */ /* 0x040fe20000400000 */
[C---:B------:R-:W-:Y:S01]  /*0550*/  FMUL R6, R14.reuse, R15 ;  /* 0x0000000f0e067220 */ /* 0x040fe20000400000 */
[----:B------:R-:W-:Y:S01]  /*0560*/  FMUL R14, R14, R11 ;  /* 0x0000000b0e0e7220 */ /* 0x000fe20000400000 */
[C-C-:B------:R-:W-:Y:S01]  /*0570*/  FFMA R9, R12.reuse, R7, R13.reuse ;  /* 0x000000070c097223 */ /* 0x140fe2000000000d */
[C-C-:B------:R-:W-:Y:S01]  /*0580*/  FFMA R8, R12.reuse, R8, R13.reuse ;  /* 0x000000080c087223 */ /* 0x140fe2000000000d */
[C-C-:B------:R-:W-:Y:S01]  /*0590*/  FFMA R10, R12.reuse, R6, R13.reuse ;  /* 0x000000060c0a7223 */ /* 0x140fe2000000000d */
[----:B------:R-:W-:Y:S01]  /*05a0*/  FFMA R14, R12, R14, R13 ;  /* 0x0000000e0c0e7223 */ /* 0x000fe2000000000d */
[----:B------:R-:W-:-:S02]  /*05b0*/  FSETP.GEU.AND P6, PT, R23, RZ, PT ;  /* 0x000000ff1700720b */ /* 0x000fc40003fce000 */
[----:B------:R-:W-:Y:S02]  /*05c0*/  FSETP.GEU.AND P0, PT, R5, RZ, PT ;  /* 0x000000ff0500720b */ /* 0x000fe40003f0e000 */
[----:B------:R-:W-:Y:S02]  /*05d0*/  FSETP.GEU.AND P1, PT, R4, RZ, PT ;  /* 0x000000ff0400720b */ /* 0x000fe40003f2e000 */
[----:B------:R-:W-:Y:S02]  /*05e0*/  FSETP.GEU.AND P3, PT, R14, RZ, PT ;  /* 0x000000ff0e00720b */ /* 0x000fe40003f6e000 */
[----:B------:R-:W-:Y:S02]  /*05f0*/  SEL R7, R23, RZ, P6 ;  /* 0x000000ff17077207 */ /* 0x000fe40003000000 */
[----:B------:R-:W-:Y:S02]  /*0600*/  FSETP.GEU.AND P2, PT, R0, RZ, PT ;  /* 0x000000ff0000720b */ /* 0x000fe40003f4e000 */
[----:B------:R-:W-:-:S02]  /*0610*/  FSETP.GEU.AND P4, PT, R10, RZ, PT ;  /* 0x000000ff0a00720b */ /* 0x000fc40003f8e000 */
[----:B------:R-:W-:Y:S02]  /*0620*/  FSETP.GEU.AND P5, PT, R9, RZ, PT ;  /* 0x000000ff0900720b */ /* 0x000fe40003fae000 */
[----:B------:R-:W-:Y:S02]  /*0630*/  FSETP.GEU.AND P6, PT, R8, RZ, PT ;  /* 0x000000ff0800720b */ /* 0x000fe40003fce000 */
[----:B------:R-:W-:Y:S01]  /*0640*/  SEL R6, R5, RZ, P0 ;  /* 0x000000ff05067207 */ /* 0x000fe20000000000 */
[----:B0-----:R-:W-:Y:S01]  /*0650*/  IMAD.WIDE R2, R18, 0x4, R2 ;  /* 0x0000000412027825 */ /* 0x001fe200078e0202 */
[----:B------:R-:W-:Y:S02]  /*0660*/  SEL R5, R4, RZ, P1 ;  /* 0x000000ff04057207 */ /* 0x000fe40000800000 */
[----:B------:R-:W-:Y:S02]  /*0670*/  SEL R15, R14, RZ, P3 ;  /* 0x000000ff0e0f7207 */ /* 0x000fe40001800000 */
[----:B------:R-:W-:-:S02]  /*0680*/  SEL R4, R0, RZ, P2 ;  /* 0x000000ff00047207 */ /* 0x000fc40001000000 */
[----:B------:R-:W-:Y:S02]  /*0690*/  SEL R14, R10, RZ, P4 ;  /* 0x000000ff0a0e7207 */ /* 0x000fe40002000000 */
[----:B------:R-:W-:Y:S02]  /*06a0*/  SEL R12, R9, RZ, P5 ;  /* 0x000000ff090c7207 */ /* 0x000fe40002800000 */
[----:B------:R-:W-:Y:S01]  /*06b0*/  SEL R13, R8, RZ, P6 ;  /* 0x000000ff080d7207 */ /* 0x000fe20003000000 */
[----:B------:R-:W-:Y:S04]  /*06c0*/  STG.E.128 desc[UR4][R2.64], R4 ;  /* 0x0000000402007986 */ /* 0x000fe8000c101d04 */
[----:B------:R-:W-:Y:S01]  /*06d0*/  STG.E.128 desc[UR4][R2.64+0x800], R12 ;  /* 0x0008000c02007986 */ /* 0x000fe2000c101d04 */
[----:B------:R-:W-:Y:S05]  /*06e0*/  EXIT ;  /* 0x000000000000794d */ /* 0x000fea0003800000 */
.L_x_0:
[----:B------:R-:W-:-:S00]  /*06f0*/  BRA `(.L_x_0) ;  /* 0xfffffffc00fc7947 */ /* 0x000fc0000383ffff */
[----:B------:R-:W-:-:S00]  /*0700*/  NOP ;  /* 0x0000000000007918 */ /* 0x000fc00000000000 */
[----:B------:R-:W-:-:S00]  /*0710*/  NOP ;  /* 0x0000000000007918 */ /* 0x000fc00000000000 */
[----:B------:R-:W-:-:S00]  /*0720*/  NOP ;  /* 0x0000000000007918 */ /* 0x000fc00000000000 */
[----:B------:R-:W-:-:S00]  /*0730*/  NOP ;  /* 0x0000000000007918 */ /* 0x000fc00000000000 */
[----:B------:R-:W-:-:S00]  /*0740*/  NOP ;  /* 0x0000000000007918 */ /* 0x000fc00000000000 */
[----:B------:R-:W-:-:S00]  /*0750*/  NOP ;  /* 0x0000000000007918 */ /* 0x000fc00000000000 */
[----:B------:R-:W-:-:S00]  /*0760*/  NOP ;  /* 0x0000000000007918 */ /* 0x000fc00000000000 */
[----:B------:R-:W-:-:S00]  /*0770*/  NOP ;  /* 0x0000000000007918 */ /* 0x000fc00000000000 */
.L_x_1:


//--------------------- .nv.global.init           --------------------------
	.section	.nv.global.init,"aw",@progbits
.nv.global.init:
	.type		_$_str,@object
	.size		_$_str,(_$_str_$_2 - _$_str)
_$_str:
        /*0000*/ 	.byte	0x5f, 0x5f, 0x43, 0x55, 0x44, 0x41, 0x5f, 0x46, 0x54, 0x5a, 0x00
	.type		_$_str_$_2,@object
	.size		_$_str_$_2,(.L_1 - _$_str_$_2)
_$_str_$_2:
        /*000b*/ 	.byte	0x5f, 0x5f, 0x43, 0x55, 0x44, 0x41, 0x5f, 0x50, 0x52, 0x45, 0x43, 0x5f, 0x53, 0x51, 0x52, 0x54
        /*001b*/ 	.byte	0x00
.L_1:


//--------------------- .nv.constant0.triton_poi_fused__native_batch_norm_legit_no_training_relu_6 --------------------------
	.section	.nv.constant0.triton_poi_fused__native_batch_norm_legit_no_training_relu_6,"a",@progbits
	.sectionflags	@""
	.align	4
.nv.constant0.triton_poi_fused__native_batch_norm_legit_no_training_relu_6:
	.zero		580
